//
// Generated by NVIDIA NVVM Compiler
//
// Compiler Build ID: CL-36424714
// Cuda compilation tools, release 13.0, V13.0.88
// Based on NVVM 20.0.0
//

.version 9.0
.target sm_100
.address_size 64

	// .globl	_Z9say_hellov
.extern .func  (.param .b32 func_retval0) vprintf
(
	.param .b64 vprintf_param_0,
	.param .b64 vprintf_param_1
)
;
.global .align 1 .b8 $str[24] = {71, 80, 85, 32, 115, 97, 121, 115, 44, 32, 72, 101, 108, 108, 111, 32, 119, 111, 114, 108, 100, 33, 10};
.global .align 1 .b8 $str$1[30] = {84, 104, 114, 101, 97, 100, 32, 37, 100, 32, 115, 97, 121, 115, 44, 32, 72, 101, 108, 108, 111, 32, 119, 111, 114, 108, 100, 33, 10};
.global .align 1 .b8 $str$2[42] = {84, 104, 114, 101, 97, 100, 32, 37, 100, 32, 105, 110, 32, 98, 108, 111, 99, 107, 32, 37, 100, 32, 115, 97, 121, 115, 44, 32, 72, 101, 108, 108, 111, 32, 119, 111, 114, 108, 100, 33, 10};
.global .align 1 .b8 $str$3[41] = {84, 104, 114, 101, 97, 100, 32, 37, 100, 32, 105, 110, 32, 98, 108, 111, 99, 107, 32, 37, 100, 32, 115, 97, 121, 115, 44, 32, 72, 101, 108, 108, 111, 32, 85, 109, 101, 97, 33, 10};
.global .align 1 .b8 $str$4[52] = {84, 104, 114, 101, 97, 100, 32, 40, 37, 100, 44, 37, 100, 41, 32, 105, 110, 32, 98, 108, 111, 99, 107, 32, 40, 37, 100, 44, 37, 100, 41, 32, 115, 97, 121, 115, 44, 32, 72, 101, 108, 108, 111, 32, 119, 111, 114, 108, 100, 33, 10};

.visible .entry _Z9say_hellov()
{
	.reg .b32 	%r<3>;
	.reg .b64 	%rd<3>;

	mov.u64 	%rd1, $str;
	cvta.global.u64 	%rd2, %rd1;
	{ // callseq 0, 0
	.param .b64 param0;
	st.param.b64 	[param0], %rd2;
	.param .b64 param1;
	st.param.b64 	[param1], 0;
	.param .b32 retval0;
	call.uni (retval0), 
	vprintf, 
	(
	param0, 
	param1
	);
	ld.param.b32 	%r1, [retval0];
	} // callseq 0
	ret;

}
	// .globl	_Z10say_hello2v
.visible .entry _Z10say_hello2v()
{
	.local .align 8 .b8 	__local_depot1[8];
	.reg .b64 	%SP;
	.reg .b64 	%SPL;
	.reg .b32 	%r<4>;
	.reg .b64 	%rd<5>;

	mov.u64 	%SPL, __local_depot1;
	cvta.local.u64 	%SP, %SPL;
	add.u64 	%rd1, %SP, 0;
	add.u64 	%rd2, %SPL, 0;
	mov.u32 	%r1, %tid.x;
	st.local.u32 	[%rd2], %r1;
	mov.u64 	%rd3, $str$1;
	cvta.global.u64 	%rd4, %rd3;
	{ // callseq 1, 0
	.param .b64 param0;
	st.param.b64 	[param0], %rd4;
	.param .b64 param1;
	st.param.b64 	[param1], %rd1;
	.param .b32 retval0;
	call.uni (retval0), 
	vprintf, 
	(
	param0, 
	param1
	);
	ld.param.b32 	%r2, [retval0];
	} // callseq 1
	ret;

}
	// .globl	_Z10say_hello3v
.visible .entry _Z10say_hello3v()
{
	.local .align 8 .b8 	__local_depot2[8];
	.reg .b64 	%SP;
	.reg .b64 	%SPL;
	.reg .b32 	%r<5>;
	.reg .b64 	%rd<5>;

	mov.u64 	%SPL, __local_depot2;
	cvta.local.u64 	%SP, %SPL;
	add.u64 	%rd1, %SP, 0;
	add.u64 	%rd2, %SPL, 0;
	mov.u32 	%r1, %tid.x;
	mov.u32 	%r2, %ctaid.x;
	st.local.v2.u32 	[%rd2], {%r1, %r2};
	mov.u64 	%rd3, $str$2;
	cvta.global.u64 	%rd4, %rd3;
	{ // callseq 2, 0
	.param .b64 param0;
	st.param.b64 	[param0], %rd4;
	.param .b64 param1;
	st.param.b64 	[param1], %rd1;
	.param .b32 retval0;
	call.uni (retval0), 
	vprintf, 
	(
	param0, 
	param1
	);
	ld.param.b32 	%r3, [retval0];
	} // callseq 2
	ret;

}
	// .globl	_Z10say_hello4v
.visible .entry _Z10say_hello4v()
{
	.local .align 8 .b8 	__local_depot3[8];
	.reg .b64 	%SP;
	.reg .b64 	%SPL;
	.reg .pred 	%p<2>;
	.reg .b32 	%r<9>;
	.reg .b64 	%rd<9>;

	mov.u64 	%SPL, __local_depot3;
	cvta.local.u64 	%SP, %SPL;
	add.u64 	%rd2, %SP, 0;
	add.u64 	%rd1, %SPL, 0;
	mov.u32 	%r1, %ctaid.x;
	setp.ne.s32 	%p1, %r1, 0;
	@%p1 bra 	$L__BB3_2;
	mov.u32 	%r5, %tid.x;
	mov.b32 	%r6, 0;
	st.local.v2.u32 	[%rd1], {%r5, %r6};
	mov.u64 	%rd6, $str$2;
	cvta.global.u64 	%rd7, %rd6;
	{ // callseq 4, 0
	.param .b64 param0;
	st.param.b64 	[param0], %rd7;
	.param .b64 param1;
	st.param.b64 	[param1], %rd2;
	.param .b32 retval0;
	call.uni (retval0), 
	vprintf, 
	(
	param0, 
	param1
	);
	ld.param.b32 	%r7, [retval0];
	} // callseq 4
	bra.uni 	$L__BB3_3;
$L__BB3_2:
	mov.u32 	%r2, %tid.x;
	st.local.v2.u32 	[%rd1], {%r2, %r1};
	mov.u64 	%rd3, $str$3;
	cvta.global.u64 	%rd4, %rd3;
	{ // callseq 3, 0
	.param .b64 param0;
	st.param.b64 	[param0], %rd4;
	.param .b64 param1;
	st.param.b64 	[param1], %rd2;
	.param .b32 retval0;
	call.uni (retval0), 
	vprintf, 
	(
	param0, 
	param1
	);
	ld.param.b32 	%r3, [retval0];
	} // callseq 3
$L__BB3_3:
	ret;

}
	// .globl	_Z10say_hello5v
.visible .entry _Z10say_hello5v()
{
	.local .align 8 .b8 	__local_depot4[8];
	.reg .b64 	%SP;
	.reg .b64 	%SPL;
	.reg .b32 	%r<7>;
	.reg .b64 	%rd<5>;

	mov.u64 	%SPL, __local_depot4;
	cvta.local.u64 	%SP, %SPL;
	add.u64 	%rd1, %SP, 0;
	add.u64 	%rd2, %SPL, 0;
	mov.u32 	%r1, %ctaid.x;
	mov.u32 	%r2, %ntid.x;
	mov.u32 	%r3, %tid.x;
	mad.lo.s32 	%r4, %r1, %r2, %r3;
	st.local.u32 	[%rd2], %r4;
	mov.u64 	%rd3, $str$1;
	cvta.global.u64 	%rd4, %rd3;
	{ // callseq 5, 0
	.param .b64 param0;
	st.param.b64 	[param0], %rd4;
	.param .b64 param1;
	st.param.b64 	[param1], %rd1;
	.param .b32 retval0;
	call.uni (retval0), 
	vprintf, 
	(
	param0, 
	param1
	);
	ld.param.b32 	%r5, [retval0];
	} // callseq 5
	ret;

}
	// .globl	_Z10say_hello6v
.visible .entry _Z10say_hello6v()
{
	.local .align 16 .b8 	__local_depot5[16];
	.reg .b64 	%SP;
	.reg .b64 	%SPL;
	.reg .b32 	%r<7>;
	.reg .b64 	%rd<5>;

	mov.u64 	%SPL, __local_depot5;
	cvta.local.u64 	%SP, %SPL;
	add.u64 	%rd1, %SP, 0;
	add.u64 	%rd2, %SPL, 0;
	mov.u32 	%r1, %tid.x;
	mov.u32 	%r2, %tid.y;
	mov.u32 	%r3, %ctaid.x;
	mov.u32 	%r4, %ctaid.y;
	st.local.v4.u32 	[%rd2], {%r1, %r2, %r3, %r4};
	mov.u64 	%rd3, $str$4;
	cvta.global.u64 	%rd4, %rd3;
	{ // callseq 6, 0
	.param .b64 param0;
	st.param.b64 	[param0], %rd4;
	.param .b64 param1;
	st.param.b64 	[param1], %rd1;
	.param .b32 retval0;
	call.uni (retval0), 
	vprintf, 
	(
	param0, 
	param1
	);
	ld.param.b32 	%r5, [retval0];
	} // callseq 6
	ret;

}


// ===== COMPILED SASS (sm_100) =====

	.target	sm_100

	.elftype	@"ET_EXEC"


//--------------------- .note.nv.tkinfo           --------------------------
	.section	.note.nv.tkinfo,"",@"SHT_NOTE"
	.sectionflags	@"SHF_NOTE_NV_TKINFO"
	.tkinfo
        /*0018*/ 	.word	0x00000002
        /*0030*/ 	.string	""
        /*0030*/ 	.string	"ptxas"
        /*0030*/ 	.string	"Cuda compilation tools, release 13.0, V13.0.88"
        /*0030*/ 	.string	"Build cuda_13.0.r13.0/compiler.36424714_0"
        /*0030*/ 	.string	"-arch sm_100 -m 64 "



//--------------------- .note.nv.cuinfo           --------------------------
	.section	.note.nv.cuinfo,"",@"SHT_NOTE"
	.sectionflags	@"SHF_NOTE_NV_CUINFO"
        /*0018*/ 	.short	0x0002
        /*001a*/ 	.short	0x0064
        /*001c*/ 	.short	0x0082
	.zero		2


//--------------------- .nv.info                  --------------------------
	.section	.nv.info,"",@"SHT_CUDA_INFO"
	.align	4


	//----- nvinfo : EIATTR_REGCOUNT
	.align		4
        /*0000*/ 	.byte	0x04, 0x2f
        /*0002*/ 	.short	(.L_6 - .L_5)
	.align		4
.L_5:
        /*0004*/ 	.word	index@(_Z9say_hellov)
        /*0008*/ 	.word	0x00000018


	//----- nvinfo : EIATTR_FRAME_SIZE
	.align		4
.L_6:
        /*000c*/ 	.byte	0x04, 0x11
        /*000e*/ 	.short	(.L_8 - .L_7)
	.align		4
.L_7:
        /*0010*/ 	.word	index@(_Z9say_hellov)
        /*0014*/ 	.word	0x00000000


	//----- nvinfo : EIATTR_REGCOUNT
	.align		4
.L_8:
        /*0018*/ 	.byte	0x04, 0x2f
        /*001a*/ 	.short	(.L_10 - .L_9)
	.align		4
.L_9:
        /*001c*/ 	.word	index@(_Z10say_hello2v)
        /*0020*/ 	.word	0x00000018


	//----- nvinfo : EIATTR_FRAME_SIZE
	.align		4
.L_10:
        /*0024*/ 	.byte	0x04, 0x11
        /*0026*/ 	.short	(.L_12 - .L_11)
	.align		4
.L_11:
        /*0028*/ 	.word	index@(_Z10say_hello2v)
        /*002c*/ 	.word	0x00000008


	//----- nvinfo : EIATTR_REGCOUNT
	.align		4
.L_12:
        /*0030*/ 	.byte	0x04, 0x2f
        /*0032*/ 	.short	(.L_14 - .L_13)
	.align		4
.L_13:
        /*0034*/ 	.word	index@(_Z10say_hello3v)
        /*0038*/ 	.word	0x00000018


	//----- nvinfo : EIATTR_FRAME_SIZE
	.align		4
.L_14:
        /*003c*/ 	.byte	0x04, 0x11
        /*003e*/ 	.short	(.L_16 - .L_15)
	.align		4
.L_15:
        /*0040*/ 	.word	index@(_Z10say_hello3v)
        /*0044*/ 	.word	0x00000008


	//----- nvinfo : EIATTR_REGCOUNT
	.align		4
.L_16:
        /*0048*/ 	.byte	0x04, 0x2f
        /*004a*/ 	.short	(.L_18 - .L_17)
	.align		4
.L_17:
        /*004c*/ 	.word	index@(_Z10say_hello4v)
        /*0050*/ 	.word	0x00000018


	//----- nvinfo : EIATTR_FRAME_SIZE
	.align		4
.L_18:
        /*0054*/ 	.byte	0x04, 0x11
        /*0056*/ 	.short	(.L_20 - .L_19)
	.align		4
.L_19:
        /*0058*/ 	.word	index@(_Z10say_hello4v)
        /*005c*/ 	.word	0x00000008


	//----- nvinfo : EIATTR_REGCOUNT
	.align		4
.L_20:
        /*0060*/ 	.byte	0x04, 0x2f
        /*0062*/ 	.short	(.L_22 - .L_21)
	.align		4
.L_21:
        /*0064*/ 	.word	index@(_Z10say_hello5v)
        /*0068*/ 	.word	0x00000018


	//----- nvinfo : EIATTR_FRAME_SIZE
	.align		4
.L_22:
        /*006c*/ 	.byte	0x04, 0x11
        /*006e*/ 	.short	(.L_24 - .L_23)
	.align		4
.L_23:
        /*0070*/ 	.word	index@(_Z10say_hello5v)
        /*0074*/ 	.word	0x00000008


	//----- nvinfo : EIATTR_REGCOUNT
	.align		4
.L_24:
        /*0078*/ 	.byte	0x04, 0x2f
        /*007a*/ 	.short	(.L_26 - .L_25)
	.align		4
.L_25:
        /*007c*/ 	.word	index@(_Z10say_hello6v)
        /*0080*/ 	.word	0x00000018


	//----- nvinfo : EIATTR_FRAME_SIZE
	.align		4
.L_26:
        /*0084*/ 	.byte	0x04, 0x11
        /*0086*/ 	.short	(.L_28 - .L_27)
	.align		4
.L_27:
        /*0088*/ 	.word	index@(_Z10say_hello6v)
        /*008c*/ 	.word	0x00000010


	//----- nvinfo : EIATTR_MIN_STACK_SIZE
	.align		4
.L_28:
        /*0090*/ 	.byte	0x04, 0x12
        /*0092*/ 	.short	(.L_30 - .L_29)
	.align		4
.L_29:
        /*0094*/ 	.word	index@(_Z10say_hello6v)
        /*0098*/ 	.word	0x00000010


	//----- nvinfo : EIATTR_MIN_STACK_SIZE
	.align		4
.L_30:
        /*009c*/ 	.byte	0x04, 0x12
        /*009e*/ 	.short	(.L_32 - .L_31)
	.align		4
.L_31:
        /*00a0*/ 	.word	index@(_Z10say_hello5v)
        /*00a4*/ 	.word	0x00000008


	//----- nvinfo : EIATTR_MIN_STACK_SIZE
	.align		4
.L_32:
        /*00a8*/ 	.byte	0x04, 0x12
        /*00aa*/ 	.short	(.L_34 - .L_33)
	.align		4
.L_33:
        /*00ac*/ 	.word	index@(_Z10say_hello4v)
        /*00b0*/ 	.word	0x00000008


	//----- nvinfo : EIATTR_MIN_STACK_SIZE
	.align		4
.L_34:
        /*00b4*/ 	.byte	0x04, 0x12
        /*00b6*/ 	.short	(.L_36 - .L_35)
	.align		4
.L_35:
        /*00b8*/ 	.word	index@(_Z10say_hello3v)
        /*00bc*/ 	.word	0x00000008


	//----- nvinfo : EIATTR_MIN_STACK_SIZE
	.align		4
.L_36:
        /*00c0*/ 	.byte	0x04, 0x12
        /*00c2*/ 	.short	(.L_38 - .L_37)
	.align		4
.L_37:
        /*00c4*/ 	.word	index@(_Z10say_hello2v)
        /*00c8*/ 	.word	0x00000008


	//----- nvinfo : EIATTR_MIN_STACK_SIZE
	.align		4
.L_38:
        /*00cc*/ 	.byte	0x04, 0x12
        /*00ce*/ 	.short	(.L_40 - .L_39)
	.align		4
.L_39:
        /*00d0*/ 	.word	index@(_Z9say_hellov)
        /*00d4*/ 	.word	0x00000000
.L_40:


//--------------------- .nv.compat                --------------------------
	.section	.nv.compat,"",@"SHT_CUDA_COMPAT_INFO"
	.align	4
        /*0000*/ 	.byte	0x02, 0x09, 0x00, 0x00, 0x02, 0x02, 0x01, 0x00, 0x02, 0x05, 0x05, 0x00, 0x03, 0x07, 0x01, 0x01
        /*0010*/ 	.byte	0x02, 0x03, 0x00, 0x00, 0x02, 0x06, 0x01, 0x00, 0x04, 0x0b, 0x08, 0x00, 0x09, 0x00, 0x00, 0x00
        /*0020*/ 	.byte	0x00, 0x00, 0x00, 0x00


//--------------------- .nv.info._Z10say_hello6v  --------------------------
	.section	.nv.info._Z10say_hello6v,"",@"SHT_CUDA_INFO"
	.sectionflags	@""
	.align	4


	//----- nvinfo : EIATTR_CUDA_API_VERSION
	.align		4
        /*0000*/ 	.byte	0x04, 0x37
        /*0002*/ 	.short	(.L_42 - .L_41)
.L_41:
        /*0004*/ 	.word	0x00000082


	//----- nvinfo : EIATTR_SPARSE_MMA_MASK
	.align		4
.L_42:
        /*0008*/ 	.byte	0x03, 0x50
        /*000a*/ 	.short	0x0000


	//----- nvinfo : EIATTR_MAXREG_COUNT
	.align		4
        /*000c*/ 	.byte	0x03, 0x1b
        /*000e*/ 	.short	0x00ff


	//----- nvinfo : EIATTR_EXTERNS
	.align		4
        /*0010*/ 	.byte	0x04, 0x0f
        /*0012*/ 	.short	(.L_44 - .L_43)


	//   ....[0]....
	.align		4
.L_43:
        /*0014*/ 	.word	index@(vprintf)


	//----- nvinfo : EIATTR_MERCURY_ISA_VERSION
	.align		4
.L_44:
        /*0018*/ 	.byte	0x03, 0x5f
        /*001a*/ 	.short	0x0101


	//----- nvinfo : EIATTR_VRC_CTA_INIT_COUNT
	.align		4
        /*001c*/ 	.byte	0x02, 0x4a
	.zero		1
	.zero		1


	//----- nvinfo : EIATTR_SYSCALL_OFFSETS
	.align		4
        /*0020*/ 	.byte	0x04, 0x46
        /*0022*/ 	.short	(.L_46 - .L_45)


	//   ....[0]....
.L_45:
        /*0024*/ 	.word	0x00000110


	//----- nvinfo : EIATTR_EXIT_INSTR_OFFSETS
	.align		4
.L_46:
        /*0028*/ 	.byte	0x04, 0x1c
        /*002a*/ 	.short	(.L_48 - .L_47)


	//   ....[0]....
.L_47:
        /*002c*/ 	.word	0x00000120


	//----- nvinfo : EIATTR_SW_WAR
	.align		4
.L_48:
        /*0030*/ 	.byte	0x04, 0x36
        /*0032*/ 	.short	(.L_50 - .L_49)
.L_49:
        /*0034*/ 	.word	0x00000008
.L_50:


//--------------------- .nv.info._Z10say_hello5v  --------------------------
	.section	.nv.info._Z10say_hello5v,"",@"SHT_CUDA_INFO"
	.sectionflags	@""
	.align	4


	//----- nvinfo : EIATTR_CUDA_API_VERSION
	.align		4
        /*0000*/ 	.byte	0x04, 0x37
        /*0002*/ 	.short	(.L_52 - .L_51)
.L_51:
        /*0004*/ 	.word	0x00000082


	//----- nvinfo : EIATTR_SPARSE_MMA_MASK
	.align		4
.L_52:
        /*0008*/ 	.byte	0x03, 0x50
        /*000a*/ 	.short	0x0000


	//----- nvinfo : EIATTR_MAXREG_COUNT
	.align		4
        /*000c*/ 	.byte	0x03, 0x1b
        /*000e*/ 	.short	0x00ff


	//----- nvinfo : EIATTR_EXTERNS
	.align		4
        /*0010*/ 	.byte	0x04, 0x0f
        /*0012*/ 	.short	(.L_54 - .L_53)


	//   ....[0]....
	.align		4
.L_53:
        /*0014*/ 	.word	index@(vprintf)


	//----- nvinfo : EIATTR_MERCURY_ISA_VERSION
	.align		4
.L_54:
        /*0018*/ 	.byte	0x03, 0x5f
        /*001a*/ 	.short	0x0101


	//----- nvinfo : EIATTR_VRC_CTA_INIT_COUNT
	.align		4
        /*001c*/ 	.byte	0x02, 0x4a
	.zero		1
	.zero		1


	//----- nvinfo : EIATTR_SYSCALL_OFFSETS
	.align		4
        /*0020*/ 	.byte	0x04, 0x46
        /*0022*/ 	.short	(.L_56 - .L_55)


	//   ....[0]....
.L_55:
        /*0024*/ 	.word	0x00000110


	//----- nvinfo : EIATTR_EXIT_INSTR_OFFSETS
	.align		4
.L_56:
        /*0028*/ 	.byte	0x04, 0x1c
        /*002a*/ 	.short	(.L_58 - .L_57)


	//   ....[0]....
.L_57:
        /*002c*/ 	.word	0x00000120


	//----- nvinfo : EIATTR_SW_WAR
	.align		4
.L_58:
        /*0030*/ 	.byte	0x04, 0x36
        /*0032*/ 	.short	(.L_60 - .L_59)
.L_59:
        /*0034*/ 	.word	0x00000008
.L_60:


//--------------------- .nv.info._Z10say_hello4v  --------------------------
	.section	.nv.info._Z10say_hello4v,"",@"SHT_CUDA_INFO"
	.sectionflags	@""
	.align	4


	//----- nvinfo : EIATTR_CUDA_API_VERSION
	.align		4
        /*0000*/ 	.byte	0x04, 0x37
        /*0002*/ 	.short	(.L_62 - .L_61)
.L_61:
        /*0004*/ 	.word	0x00000082


	//----- nvinfo : EIATTR_SPARSE_MMA_MASK
	.align		4
.L_62:
        /*0008*/ 	.byte	0x03, 0x50
        /*000a*/ 	.short	0x0000


	//----- nvinfo : EIATTR_MAXREG_COUNT
	.align		4
        /*000c*/ 	.byte	0x03, 0x1b
        /*000e*/ 	.short	0x00ff


	//----- nvinfo : EIATTR_EXTERNS
	.align		4
        /*0010*/ 	.byte	0x04, 0x0f
        /*0012*/ 	.short	(.L_64 - .L_63)


	//   ....[0]....
	.align		4
.L_63:
        /*0014*/ 	.word	index@(vprintf)


	//----- nvinfo : EIATTR_MERCURY_ISA_VERSION
	.align		4
.L_64:
        /*0018*/ 	.byte	0x03, 0x5f
        /*001a*/ 	.short	0x0101


	//----- nvinfo : EIATTR_VRC_CTA_INIT_COUNT
	.align		4
        /*001c*/ 	.byte	0x02, 0x4a
	.zero		1
	.zero		1


	//----- nvinfo : EIATTR_SYSCALL_OFFSETS
	.align		4
        /*0020*/ 	.byte	0x04, 0x46
        /*0022*/ 	.short	(.L_66 - .L_65)


	//   ....[0]....
.L_65:
        /*0024*/ 	.word	0x00000120


	//   ....[1]....
        /*0028*/ 	.word	0x000001c0


	//----- nvinfo : EIATTR_EXIT_INSTR_OFFSETS
	.align		4
.L_66:
        /*002c*/ 	.byte	0x04, 0x1c
        /*002e*/ 	.short	(.L_68 - .L_67)


	//   ....[0]....
.L_67:
        /*0030*/ 	.word	0x00000130


	//   ....[1]....
        /*0034*/ 	.word	0x000001d0


	//----- nvinfo : EIATTR_SW_WAR
	.align		4
.L_68:
        /*0038*/ 	.byte	0x04, 0x36
        /*003a*/ 	.short	(.L_70 - .L_69)
.L_69:
        /*003c*/ 	.word	0x00000008
.L_70:


//--------------------- .nv.info._Z10say_hello3v  --------------------------
	.section	.nv.info._Z10say_hello3v,"",@"SHT_CUDA_INFO"
	.sectionflags	@""
	.align	4


	//----- nvinfo : EIATTR_CUDA_API_VERSION
	.align		4
        /*0000*/ 	.byte	0x04, 0x37
        /*0002*/ 	.short	(.L_72 - .L_71)
.L_71:
        /*0004*/ 	.word	0x00000082


	//----- nvinfo : EIATTR_SPARSE_MMA_MASK
	.align		4
.L_72:
        /*0008*/ 	.byte	0x03, 0x50
        /*000a*/ 	.short	0x0000


	//----- nvinfo : EIATTR_MAXREG_COUNT
	.align		4
        /*000c*/ 	.byte	0x03, 0x1b
        /*000e*/ 	.short	0x00ff


	//----- nvinfo : EIATTR_EXTERNS
	.align		4
        /*0010*/ 	.byte	0x04, 0x0f
        /*0012*/ 	.short	(.L_74 - .L_73)


	//   ....[0]....
	.align		4
.L_73:
        /*0014*/ 	.word	index@(vprintf)


	//----- nvinfo : EIATTR_MERCURY_ISA_VERSION
	.align		4
.L_74:
        /*0018*/ 	.byte	0x03, 0x5f
        /*001a*/ 	.short	0x0101


	//----- nvinfo : EIATTR_VRC_CTA_INIT_COUNT
	.align		4
        /*001c*/ 	.byte	0x02, 0x4a
	.zero		1
	.zero		1


	//----- nvinfo : EIATTR_SYSCALL_OFFSETS
	.align		4
        /*0020*/ 	.byte	0x04, 0x46
        /*0022*/ 	.short	(.L_76 - .L_75)


	//   ....[0]....
.L_75:
        /*0024*/ 	.word	0x000000f0


	//----- nvinfo : EIATTR_EXIT_INSTR_OFFSETS
	.align		4
.L_76:
        /*0028*/ 	.byte	0x04, 0x1c
        /*002a*/ 	.short	(.L_78 - .L_77)


	//   ....[0]....
.L_77:
        /*002c*/ 	.word	0x00000100


	//----- nvinfo : EIATTR_SW_WAR
	.align		4
.L_78:
        /*0030*/ 	.byte	0x04, 0x36
        /*0032*/ 	.short	(.L_80 - .L_79)
.L_79:
        /*0034*/ 	.word	0x00000008
.L_80:


//--------------------- .nv.info._Z10say_hello2v  --------------------------
	.section	.nv.info._Z10say_hello2v,"",@"SHT_CUDA_INFO"
	.sectionflags	@""
	.align	4


	//----- nvinfo : EIATTR_CUDA_API_VERSION
	.align		4
        /*0000*/ 	.byte	0x04, 0x37
        /*0002*/ 	.short	(.L_82 - .L_81)
.L_81:
        /*0004*/ 	.word	0x00000082


	//----- nvinfo : EIATTR_SPARSE_MMA_MASK
	.align		4
.L_82:
        /*0008*/ 	.byte	0x03, 0x50
        /*000a*/ 	.short	0x0000


	//----- nvinfo : EIATTR_MAXREG_COUNT
	.align		4
        /*000c*/ 	.byte	0x03, 0x1b
        /*000e*/ 	.short	0x00ff


	//----- nvinfo : EIATTR_EXTERNS
	.align		4
        /*0010*/ 	.byte	0x04, 0x0f
        /*0012*/ 	.short	(.L_84 - .L_83)


	//   ....[0]....
	.align		4
.L_83:
        /*0014*/ 	.word	index@(vprintf)


	//----- nvinfo : EIATTR_MERCURY_ISA_VERSION
	.align		4
.L_84:
        /*0018*/ 	.byte	0x03, 0x5f
        /*001a*/ 	.short	0x0101


	//----- nvinfo : EIATTR_VRC_CTA_INIT_COUNT
	.align		4
        /*001c*/ 	.byte	0x02, 0x4a
	.zero		1
	.zero		1


	//----- nvinfo : EIATTR_SYSCALL_OFFSETS
	.align		4
        /*0020*/ 	.byte	0x04, 0x46
        /*0022*/ 	.short	(.L_86 - .L_85)


	//   ....[0]....
.L_85:
        /*0024*/ 	.word	0x000000e0


	//----- nvinfo : EIATTR_EXIT_INSTR_OFFSETS
	.align		4
.L_86:
        /*0028*/ 	.byte	0x04, 0x1c
        /*002a*/ 	.short	(.L_88 - .L_87)


	//   ....[0]....
.L_87:
        /*002c*/ 	.word	0x000000f0


	//----- nvinfo : EIATTR_SW_WAR
	.align		4
.L_88:
        /*0030*/ 	.byte	0x04, 0x36
        /*0032*/ 	.short	(.L_90 - .L_89)
.L_89:
        /*0034*/ 	.word	0x00000008
.L_90:


//--------------------- .nv.info._Z9say_hellov    --------------------------
	.section	.nv.info._Z9say_hellov,"",@"SHT_CUDA_INFO"
	.sectionflags	@""
	.align	4


	//----- nvinfo : EIATTR_CUDA_API_VERSION
	.align		4
        /*0000*/ 	.byte	0x04, 0x37
        /*0002*/ 	.short	(.L_92 - .L_91)
.L_91:
        /*0004*/ 	.word	0x00000082


	//----- nvinfo : EIATTR_SPARSE_MMA_MASK
	.align		4
.L_92:
        /*0008*/ 	.byte	0x03, 0x50
        /*000a*/ 	.short	0x0000


	//----- nvinfo : EIATTR_MAXREG_COUNT
	.align		4
        /*000c*/ 	.byte	0x03, 0x1b
        /*000e*/ 	.short	0x00ff


	//----- nvinfo : EIATTR_EXTERNS
	.align		4
        /*0010*/ 	.byte	0x04, 0x0f
        /*0012*/ 	.short	(.L_94 - .L_93)


	//   ....[0]....
	.align		4
.L_93:
        /*0014*/ 	.word	index@(vprintf)


	//----- nvinfo : EIATTR_MERCURY_ISA_VERSION
	.align		4
.L_94:
        /*0018*/ 	.byte	0x03, 0x5f
        /*001a*/ 	.short	0x0101


	//----- nvinfo : EIATTR_VRC_CTA_INIT_COUNT
	.align		4
        /*001c*/ 	.byte	0x02, 0x4a
	.zero		1
	.zero		1


	//----- nvinfo : EIATTR_SYSCALL_OFFSETS
	.align		4
        /*0020*/ 	.byte	0x04, 0x46
        /*0022*/ 	.short	(.L_96 - .L_95)


	//   ....[0]....
.L_95:
        /*0024*/ 	.word	0x00000080


	//----- nvinfo : EIATTR_EXIT_INSTR_OFFSETS
	.align		4
.L_96:
        /*0028*/ 	.byte	0x04, 0x1c
        /*002a*/ 	.short	(.L_98 - .L_97)


	//   ....[0]....
.L_97:
        /*002c*/ 	.word	0x00000090


	//----- nvinfo : EIATTR_SW_WAR
	.align		4
.L_98:
        /*0030*/ 	.byte	0x04, 0x36
        /*0032*/ 	.short	(.L_100 - .L_99)
.L_99:
        /*0034*/ 	.word	0x00000008
.L_100:


//--------------------- .nv.callgraph             --------------------------
	.section	.nv.callgraph,"",@"SHT_CUDA_CALLGRAPH"
	.align	4
	.sectionentsize	8
	.align		4
        /*0000*/ 	.word	0x00000000
	.align		4
        /*0004*/ 	.word	0xffffffff
	.align		4
        /*0008*/ 	.word	index@(_Z10say_hello6v)
	.align		4
        /*000c*/ 	.word	index@(vprintf)
	.align		4
        /*0010*/ 	.word	index@(_Z10say_hello5v)
	.align		4
        /*0014*/ 	.word	index@(vprintf)
	.align		4
        /*0018*/ 	.word	index@(_Z10say_hello4v)
	.align		4
        /*001c*/ 	.word	index@(vprintf)
	.align		4
        /*0020*/ 	.word	index@(_Z10say_hello3v)
	.align		4
        /*0024*/ 	.word	index@(vprintf)
	.align		4
        /*0028*/ 	.word	index@(_Z10say_hello2v)
	.align		4
        /*002c*/ 	.word	index@(vprintf)
	.align		4
        /*0030*/ 	.word	index@(_Z9say_hellov)
	.align		4
        /*0034*/ 	.word	index@(vprintf)
	.align		4
        /*0038*/ 	.word	0x00000000
	.align		4
        /*003c*/ 	.word	0xfffffffe
	.align		4
        /*0040*/ 	.word	0x00000000
	.align		4
        /*0044*/ 	.word	0xfffffffd
	.align		4
        /*0048*/ 	.word	0x00000000
	.align		4
        /*004c*/ 	.word	0xfffffffc


//--------------------- .nv.constant4             --------------------------
	.section	.nv.constant4,"a",@progbits
	.align	8
	.align		8
.nv.constant4:
        /*0000*/ 	.dword	vprintf
	.align		8
        /*0008*/ 	.dword	$str
	.align		8
        /*0010*/ 	.dword	$str$1
	.align		8
        /*0018*/ 	.dword	$str$2
	.align		8
        /*0020*/ 	.dword	$str$3
	.align		8
        /*0028*/ 	.dword	$str$4


//--------------------- .text._Z10say_hello6v     --------------------------
	.section	.text._Z10say_hello6v,"ax",@progbits
	.align	128
        .global         _Z10say_hello6v
        .type           _Z10say_hello6v,@function
        .size           _Z10say_hello6v,(.L_x_14 - _Z10say_hello6v)
        .other          _Z10say_hello6v,@"STO_CUDA_ENTRY STV_DEFAULT"
_Z10say_hello6v:
.text._Z10say_hello6v:
[----:B------:R-:W0:Y:S01]  /*0000*/  LDC R1, c[0x0][0x37c] ;  /* 0x0000df00ff017b82 */ /* 0x000e220000000800 */
[----:B------:R-:W1:Y:S01]  /*0010*/  S2R R8, SR_TID.X ;  /* 0x0000000000087919 */ /* 0x000e620000002100 */
[----:B0-----:R-:W-:Y:S01]  /*0020*/  VIADD R1, R1, 0xfffffff0 ;  /* 0xfffffff001017836 */ /* 0x001fe20000000000 */
[----:B------:R-:W-:Y:S01]  /*0030*/  MOV R0, 0x0 ;  /* 0x0000000000007802 */ /* 0x000fe20000000f00 */
[----:B------:R-:W0:Y:S01]  /*0040*/  LDCU UR4, c[0x0][0x2f8] ;  /* 0x00005f00ff0477ac */ /* 0x000e220008000800 */
[----:B------:R-:W1:Y:S03]  /*0050*/  S2R R9, SR_TID.Y ;  /* 0x0000000000097919 */ /* 0x000e660000002200 */
[----:B------:R2:W3:Y:S01]  /*0060*/  LDC.64 R2, c[0x4][R0] ;  /* 0x0100000000027b82 */ /* 0x0004e20000000a00 */
[----:B------:R-:W4:Y:S01]  /*0070*/  LDCU.64 UR6, c[0x4][0x28] ;  /* 0x01000500ff0677ac */ /* 0x000f220008000a00 */
[----:B------:R-:W1:Y:S01]  /*0080*/  S2R R10, SR_CTAID.X ;  /* 0x00000000000a7919 */ /* 0x000e620000002500 */
[----:B------:R-:W5:Y:S01]  /*0090*/  LDCU UR5, c[0x0][0x2fc] ;  /* 0x00005f80ff0577ac */ /* 0x000f620008000800 */
[----:B------:R-:W1:Y:S01]  /*00a0*/  S2R R11, SR_CTAID.Y ;  /* 0x00000000000b7919 */ /* 0x000e620000002600 */
[----:B0-----:R-:W-:Y:S01]  /*00b0*/  IADD3 R6, P0, PT, R1, UR4, RZ ;  /* 0x0000000401067c10 */ /* 0x001fe2000ff1e0ff */
[----:B----4-:R-:W-:Y:S01]  /*00c0*/  IMAD.U32 R4, RZ, RZ, UR6 ;  /* 0x00000006ff047e24 */ /* 0x010fe2000f8e00ff */
[----:B------:R-:W-:-:S03]  /*00d0*/  MOV R5, UR7 ;  /* 0x0000000700057c02 */ /* 0x000fc60008000f00 */
[----:B-----5:R-:W-:Y:S01]  /*00e0*/  IMAD.X R7, RZ, RZ, UR5, P0 ;  /* 0x00000005ff077e24 */ /* 0x020fe200080e06ff */
[----:B-1----:R2:W-:Y:S07]  /*00f0*/  STL.128 [R1], R8 ;  /* 0x0000000801007387 */ /* 0x0025ee0000100c00 */
[----:B------:R-:W-:-:S07]  /*0100*/  LEPC R20, `(.L_x_0) ;  /* 0x000000001014794e */ /* 0x000fce0000000000 */
[----:B--23--:R-:W-:Y:S05]  /*0110*/  CALL.ABS.NOINC R2 ;  /* 0x0000000002007343 */ /* 0x00cfea0003c00000 */
.L_x_0:
[----:B------:R-:W-:Y:S05]  /*0120*/  EXIT ;  /* 0x000000000000794d */ /* 0x000fea0003800000 */
.L_x_1:
[----:B------:R-:W-:-:S00]  /*0130*/  BRA `(.L_x_1) ;  /* 0xfffffffc00fc7947 */ /* 0x000fc0000383ffff */
[----:B------:R-:W-:-:S00]  /*0140*/  NOP ;  /* 0x0000000000007918 */ /* 0x000fc00000000000 */
        /* <DEDUP_REMOVED lines=11> */
.L_x_14:


//--------------------- .text._Z10say_hello5v     --------------------------
	.section	.text._Z10say_hello5v,"ax",@progbits
	.align	128
        .global         _Z10say_hello5v
        .type           _Z10say_hello5v,@function
        .size           _Z10say_hello5v,(.L_x_15 - _Z10say_hello5v)
        .other          _Z10say_hello5v,@"STO_CUDA_ENTRY STV_DEFAULT"
_Z10say_hello5v:
.text._Z10say_hello5v:
[----:B------:R-:W0:Y:S01]  /*0000*/  LDC R1, c[0x0][0x37c] ;  /* 0x0000df00ff017b82 */ /* 0x000e220000000800 */
[----:B------:R-:W1:Y:S01]  /*0010*/  S2R R3, SR_TID.X ;  /* 0x0000000000037919 */ /* 0x000e620000002100 */
[----:B------:R-:W2:Y:S06]  /*0020*/  LDCU UR5, c[0x0][0x2fc] ;  /* 0x00005f80ff0577ac */ /* 0x000eac0008000800 */
[----:B------:R-:W1:Y:S01]  /*0030*/  S2UR UR6, SR_CTAID.X ;  /* 0x00000000000679c3 */ /* 0x000e620000002500 */
[----:B------:R-:W-:Y:S01]  /*0040*/  MOV R2, 0x0 ;  /* 0x0000000000027802 */ /* 0x000fe20000000f00 */
[----:B0-----:R-:W-:Y:S01]  /*0050*/  VIADD R1, R1, 0xfffffff8 ;  /* 0xfffffff801017836 */ /* 0x001fe20000000000 */
[----:B------:R-:W0:Y:S05]  /*0060*/  LDCU UR4, c[0x0][0x2f8] ;  /* 0x00005f00ff0477ac */ /* 0x000e2a0008000800 */
[----:B------:R-:W1:Y:S01]  /*0070*/  LDC R0, c[0x0][0x360] ;  /* 0x0000d800ff007b82 */ /* 0x000e620000000800 */
[----:B0-----:R-:W-:-:S05]  /*0080*/  IADD3 R6, P0, PT, R1, UR4, RZ ;  /* 0x0000000401067c10 */ /* 0x001fca000ff1e0ff */
[----:B--2---:R-:W-:Y:S02]  /*0090*/  IMAD.X R7, RZ, RZ, UR5, P0 ;  /* 0x00000005ff077e24 */ /* 0x004fe400080e06ff */
[----:B-1----:R-:W-:Y:S01]  /*00a0*/  IMAD R0, R0, UR6, R3 ;  /* 0x0000000600007c24 */ /* 0x002fe2000f8e0203 */
[----:B------:R-:W0:Y:S01]  /*00b0*/  LDCU.64 UR6, c[0x4][0x10] ;  /* 0x01000200ff0677ac */ /* 0x000e220008000a00 */
[----:B------:R-:W1:Y:S03]  /*00c0*/  LDC.64 R2, c[0x4][R2] ;  /* 0x0100000002027b82 */ /* 0x000e660000000a00 */
[----:B------:R2:W-:Y:S01]  /*00d0*/  STL [R1], R0 ;  /* 0x0000000001007387 */ /* 0x0005e20000100800 */
[----:B0-----:R-:W-:Y:S01]  /*00e0*/  IMAD.U32 R4, RZ, RZ, UR6 ;  /* 0x00000006ff047e24 */ /* 0x001fe2000f8e00ff */
[----:B--2---:R-:W-:-:S07]  /*00f0*/  MOV R5, UR7 ;  /* 0x0000000700057c02 */ /* 0x004fce0008000f00 */
[----:B------:R-:W-:-:S07]  /*0100*/  LEPC R20, `(.L_x_2) ;  /* 0x000000001014794e */ /* 0x000fce0000000000 */
[----:B-1----:R-:W-:Y:S05]  /*0110*/  CALL.ABS.NOINC R2 ;  /* 0x0000000002007343 */ /* 0x002fea0003c00000 */
.L_x_2:
[----:B------:R-:W-:Y:S05]  /*0120*/  EXIT ;  /* 0x000000000000794d */ /* 0x000fea0003800000 */
.L_x_3:
        /* <DEDUP_REMOVED lines=13> */
.L_x_15:


//--------------------- .text._Z10say_hello4v     --------------------------
	.section	.text._Z10say_hello4v,"ax",@progbits
	.align	128
        .global         _Z10say_hello4v
        .type           _Z10say_hello4v,@function
        .size           _Z10say_hello4v,(.L_x_16 - _Z10say_hello4v)
        .other          _Z10say_hello4v,@"STO_CUDA_ENTRY STV_DEFAULT"
_Z10say_hello4v:
.text._Z10say_hello4v:
[----:B------:R-:W0:Y:S01]  /*0000*/  LDC R1, c[0x0][0x37c] ;  /* 0x0000df00ff017b82 */ /* 0x000e220000000800 */
[----:B------:R-:W1:Y:S01]  /*0010*/  S2R R3, SR_CTAID.X ;  /* 0x0000000000037919 */ /* 0x000e620000002500 */
[----:B------:R-:W2:Y:S01]  /*0020*/  LDCU UR4, c[0x0][0x2f8] ;  /* 0x00005f00ff0477ac */ /* 0x000ea20008000800 */
[----:B0-----:R-:W-:Y:S01]  /*0030*/  VIADD R1, R1, 0xfffffff8 ;  /* 0xfffffff801017836 */ /* 0x001fe20000000000 */
[----:B------:R-:W0:Y:S04]  /*0040*/  LDCU UR5, c[0x0][0x2fc] ;  /* 0x00005f80ff0577ac */ /* 0x000e280008000800 */
[----:B--2---:R-:W-:-:S05]  /*0050*/  IADD3 R6, P1, PT, R1, UR4, RZ ;  /* 0x0000000401067c10 */ /* 0x004fca000ff3e0ff */
[----:B0-----:R-:W-:Y:S01]  /*0060*/  IMAD.X R7, RZ, RZ, UR5, P1 ;  /* 0x00000005ff077e24 */ /* 0x001fe200088e06ff */
[----:B-1----:R-:W-:-:S13]  /*0070*/  ISETP.NE.AND P0, PT, R3, RZ, PT ;  /* 0x000000ff0300720c */ /* 0x002fda0003f05270 */
[----:B------:R-:W-:Y:S05]  /*0080*/  @P0 BRA `(.L_x_4) ;  /* 0x00000000002c0947 */ /* 0x000fea0003800000 */
[----:B------:R-:W0:Y:S01]  /*0090*/  S2R R8, SR_TID.X ;  /* 0x0000000000087919 */ /* 0x000e220000002100 */
[----:B------:R-:W-:Y:S01]  /*00a0*/  IMAD.MOV.U32 R9, RZ, RZ, RZ ;  /* 0x000000ffff097224 */ /* 0x000fe200078e00ff */
[----:B------:R-:W-:Y:S01]  /*00b0*/  MOV R0, 0x0 ;  /* 0x0000000000007802 */ /* 0x000fe20000000f00 */
[----:B------:R-:W1:Y:S03]  /*00c0*/  LDCU.64 UR4, c[0x4][0x18] ;  /* 0x01000300ff0477ac */ /* 0x000e660008000a00 */
[----:B------:R2:W3:Y:S01]  /*00d0*/  LDC.64 R2, c[0x4][R0] ;  /* 0x0100000000027b82 */ /* 0x0004e20000000a00 */
[----:B-1----:R-:W-:Y:S01]  /*00e0*/  MOV R4, UR4 ;  /* 0x0000000400047c02 */ /* 0x002fe20008000f00 */
[----:B------:R-:W-:Y:S01]  /*00f0*/  IMAD.U32 R5, RZ, RZ, UR5 ;  /* 0x00000005ff057e24 */ /* 0x000fe2000f8e00ff */
[----:B0-----:R2:W-:Y:S06]  /*0100*/  STL.64 [R1], R8 ;  /* 0x0000000801007387 */ /* 0x0015ec0000100a00 */
[----:B------:R-:W-:-:S07]  /*0110*/  LEPC R20, `(.L_x_5) ;  /* 0x000000001014794e */ /* 0x000fce0000000000 */
[----:B--23--:R-:W-:Y:S05]  /*0120*/  CALL.ABS.NOINC R2 ;  /* 0x0000000002007343 */ /* 0x00cfea0003c00000 */
.L_x_5:
[----:B------:R-:W-:Y:S05]  /*0130*/  EXIT ;  /* 0x000000000000794d */ /* 0x000fea0003800000 */
.L_x_4:
[----:B------:R-:W0:Y:S01]  /*0140*/  S2R R2, SR_TID.X ;  /* 0x0000000000027919 */ /* 0x000e220000002100 */
[----:B------:R-:W-:Y:S01]  /*0150*/  MOV R0, 0x0 ;  /* 0x0000000000007802 */ /* 0x000fe20000000f00 */
[----:B------:R-:W1:Y:S03]  /*0160*/  LDCU.64 UR4, c[0x4][0x20] ;  /* 0x01000400ff0477ac */ /* 0x000e660008000a00 */
[----:B------:R2:W3:Y:S01]  /*0170*/  LDC.64 R8, c[0x4][R0] ;  /* 0x0100000000087b82 */ /* 0x0004e20000000a00 */
[----:B-1----:R-:W-:Y:S01]  /*0180*/  IMAD.U32 R4, RZ, RZ, UR4 ;  /* 0x00000004ff047e24 */ /* 0x002fe2000f8e00ff */
[----:B------:R-:W-:Y:S01]  /*0190*/  MOV R5, UR5 ;  /* 0x0000000500057c02 */ /* 0x000fe20008000f00 */
[----:B0-----:R2:W-:Y:S06]  /*01a0*/  STL.64 [R1], R2 ;  /* 0x0000000201007387 */ /* 0x0015ec0000100a00 */
[----:B------:R-:W-:-:S07]  /*01b0*/  LEPC R20, `(.L_x_6) ;  /* 0x000000001014794e */ /* 0x000fce0000000000 */
[----:B--23--:R-:W-:Y:S05]  /*01c0*/  CALL.ABS.NOINC R8 ;  /* 0x0000000008007343 */ /* 0x00cfea0003c00000 */
.L_x_6:
[----:B------:R-:W-:Y:S05]  /*01d0*/  EXIT ;  /* 0x000000000000794d */ /* 0x000fea0003800000 */
.L_x_7:
        /* <DEDUP_REMOVED lines=10> */
.L_x_16:


//--------------------- .text._Z10say_hello3v     --------------------------
	.section	.text._Z10say_hello3v,"ax",@progbits
	.align	128
        .global         _Z10say_hello3v
        .type           _Z10say_hello3v,@function
        .size           _Z10say_hello3v,(.L_x_17 - _Z10say_hello3v)
        .other          _Z10say_hello3v,@"STO_CUDA_ENTRY STV_DEFAULT"
_Z10say_hello3v:
.text._Z10say_hello3v:
[----:B------:R-:W0:Y:S01]  /*0000*/  LDC R1, c[0x0][0x37c] ;  /* 0x0000df00ff017b82 */ /* 0x000e220000000800 */
[----:B------:R-:W1:Y:S01]  /*0010*/  S2R R8, SR_TID.X ;  /* 0x0000000000087919 */ /* 0x000e620000002100 */
[----:B0-----:R-:W-:Y:S01]  /*0020*/  VIADD R1, R1, 0xfffffff8 ;  /* 0xfffffff801017836 */ /* 0x001fe20000000000 */
[----:B------:R-:W-:Y:S01]  /*0030*/  MOV R0, 0x0 ;  /* 0x0000000000007802 */ /* 0x000fe20000000f00 */
[----:B------:R-:W0:Y:S01]  /*0040*/  LDCU UR4, c[0x0][0x2f8] ;  /* 0x00005f00ff0477ac */ /* 0x000e220008000800 */
[----:B------:R-:W1:Y:S03]  /*0050*/  S2R R9, SR_CTAID.X ;  /* 0x0000000000097919 */ /* 0x000e660000002500 */
[----:B------:R2:W3:Y:S01]  /*0060*/  LDC.64 R2, c[0x4][R0] ;  /* 0x0100000000027b82 */ /* 0x0004e20000000a00 */
[----:B------:R-:W4:Y:S01]  /*0070*/  LDCU.64 UR6, c[0x4][0x18] ;  /* 0x01000300ff0677ac */ /* 0x000f220008000a00 */
[----:B------:R-:W5:Y:S01]  /*0080*/  LDCU UR5, c[0x0][0x2fc] ;  /* 0x00005f80ff0577ac */ /* 0x000f620008000800 */
[----:B0-----:R-:W-:Y:S01]  /*0090*/  IADD3 R6, P0, PT, R1, UR4, RZ ;  /* 0x0000000401067c10 */ /* 0x001fe2000ff1e0ff */
[----:B----4-:R-:W-:Y:S01]  /*00a0*/  IMAD.U32 R4, RZ, RZ, UR6 ;  /* 0x00000006ff047e24 */ /* 0x010fe2000f8e00ff */
[----:B------:R-:W-:-:S03]  /*00b0*/  MOV R5, UR7 ;  /* 0x0000000700057c02 */ /* 0x000fc60008000f00 */
[----:B-----5:R-:W-:Y:S01]  /*00c0*/  IMAD.X R7, RZ, RZ, UR5, P0 ;  /* 0x00000005ff077e24 */ /* 0x020fe200080e06ff */
[----:B-1----:R2:W-:Y:S07]  /*00d0*/  STL.64 [R1], R8 ;  /* 0x0000000801007387 */ /* 0x0025ee0000100a00 */
[----:B------:R-:W-:-:S07]  /*00e0*/  LEPC R20, `(.L_x_8) ;  /* 0x000000001014794e */ /* 0x000fce0000000000 */
[----:B--23--:R-:W-:Y:S05]  /*00f0*/  CALL.ABS.NOINC R2 ;  /* 0x0000000002007343 */ /* 0x00cfea0003c00000 */
.L_x_8:
[----:B------:R-:W-:Y:S05]  /*0100*/  EXIT ;  /* 0x000000000000794d */ /* 0x000fea0003800000 */
.L_x_9:
        /* <DEDUP_REMOVED lines=15> */
.L_x_17:


//--------------------- .text._Z10say_hello2v     --------------------------
	.section	.text._Z10say_hello2v,"ax",@progbits
	.align	128
        .global         _Z10say_hello2v
        .type           _Z10say_hello2v,@function
        .size           _Z10say_hello2v,(.L_x_18 - _Z10say_hello2v)
        .other          _Z10say_hello2v,@"STO_CUDA_ENTRY STV_DEFAULT"
_Z10say_hello2v:
.text._Z10say_hello2v:
[----:B------:R-:W0:Y:S01]  /*0000*/  LDC R1, c[0x0][0x37c] ;  /* 0x0000df00ff017b82 */ /* 0x000e220000000800 */
[----:B------:R-:W1:Y:S01]  /*0010*/  S2R R8, SR_TID.X ;  /* 0x0000000000087919 */ /* 0x000e620000002100 */
[----:B0-----:R-:W-:Y:S01]  /*0020*/  VIADD R1, R1, 0xfffffff8 ;  /* 0xfffffff801017836 */ /* 0x001fe20000000000 */
[----:B------:R-:W-:Y:S01]  /*0030*/  MOV R0, 0x0 ;  /* 0x0000000000007802 */ /* 0x000fe20000000f00 */
[----:B------:R-:W0:Y:S04]  /*0040*/  LDCU UR4, c[0x0][0x2f8] ;  /* 0x00005f00ff0477ac */ /* 0x000e280008000800 */
[----:B------:R2:W3:Y:S01]  /*0050*/  LDC.64 R2, c[0x4][R0] ;  /* 0x0100000000027b82 */ /* 0x0004e20000000a00 */
[----:B------:R-:W4:Y:S01]  /*0060*/  LDCU.64 UR6, c[0x4][0x10] ;  /* 0x01000200ff0677ac */ /* 0x000f220008000a00 */
[----:B------:R-:W5:Y:S01]  /*0070*/  LDCU UR5, c[0x0][0x2fc] ;  /* 0x00005f80ff0577ac */ /* 0x000f620008000800 */
[----:B0-----:R-:W-:Y:S01]  /*0080*/  IADD3 R6, P0, PT, R1, UR4, RZ ;  /* 0x0000000401067c10 */ /* 0x001fe2000ff1e0ff */
[----:B----4-:R-:W-:Y:S01]  /*0090*/  IMAD.U32 R4, RZ, RZ, UR6 ;  /* 0x00000006ff047e24 */ /* 0x010fe2000f8e00ff */
[----:B------:R-:W-:-:S03]  /*00a0*/  MOV R5, UR7 ;  /* 0x0000000700057c02 */ /* 0x000fc60008000f00 */
[----:B-----5:R-:W-:Y:S01]  /*00b0*/  IMAD.X R7, RZ, RZ, UR5, P0 ;  /* 0x00000005ff077e24 */ /* 0x020fe200080e06ff */
[----:B-1----:R2:W-:Y:S07]  /*00c0*/  STL [R1], R8 ;  /* 0x0000000801007387 */ /* 0x0025ee0000100800 */
[----:B------:R-:W-:-:S07]  /*00d0*/  LEPC R20, `(.L_x_10) ;  /* 0x000000001014794e */ /* 0x000fce0000000000 */
[----:B--23--:R-:W-:Y:S05]  /*00e0*/  CALL.ABS.NOINC R2 ;  /* 0x0000000002007343 */ /* 0x00cfea0003c00000 */
.L_x_10:
[----:B------:R-:W-:Y:S05]  /*00f0*/  EXIT ;  /* 0x000000000000794d */ /* 0x000fea0003800000 */
.L_x_11:
        /* <DEDUP_REMOVED lines=16> */
.L_x_18:


//--------------------- .text._Z9say_hellov       --------------------------
	.section	.text._Z9say_hellov,"ax",@progbits
	.align	128
        .global         _Z9say_hellov
        .type           _Z9say_hellov,@function
        .size           _Z9say_hellov,(.L_x_19 - _Z9say_hellov)
        .other          _Z9say_hellov,@"STO_CUDA_ENTRY STV_DEFAULT"
_Z9say_hellov:
.text._Z9say_hellov:
[----:B------:R-:W0:Y:S01]  /*0000*/  LDC R1, c[0x0][0x37c] ;  /* 0x0000df00ff017b82 */ /* 0x000e220000000800 */
[----:B------:R-:W-:Y:S01]  /*0010*/  MOV R0, 0x0 ;  /* 0x0000000000007802 */ /* 0x000fe20000000f00 */
[----:B------:R-:W1:Y:S01]  /*0020*/  LDCU.64 UR4, c[0x4][0x8] ;  /* 0x01000100ff0477ac */ /* 0x000e620008000a00 */
[----:B------:R-:W-:-:S05]  /*0030*/  CS2R R6, SRZ ;  /* 0x0000000000067805 */ /* 0x000fca000001ff00 */
[----:B------:R2:W3:Y:S01]  /*0040*/  LDC.64 R2, c[0x4][R0] ;  /* 0x0100000000027b82 */ /* 0x0004e20000000a00 */
[----:B-1----:R-:W-:Y:S02]  /*0050*/  IMAD.U32 R4, RZ, RZ, UR4 ;  /* 0x00000004ff047e24 */ /* 0x002fe4000f8e00ff */
[----:B--2---:R-:W-:-:S07]  /*0060*/  IMAD.U32 R5, RZ, RZ, UR5 ;  /* 0x00000005ff057e24 */ /* 0x004fce000f8e00ff */
[----:B------:R-:W-:-:S07]  /*0070*/  LEPC R20, `(.L_x_12) ;  /* 0x000000001014794e */ /* 0x000fce0000000000 */
[----:B0--3--:R-:W-:Y:S05]  /*0080*/  CALL.ABS.NOINC R2 ;  /* 0x0000000002007343 */ /* 0x009fea0003c00000 */
.L_x_12:
[----:B------:R-:W-:Y:S05]  /*0090*/  EXIT ;  /* 0x000000000000794d */ /* 0x000fea0003800000 */
.L_x_13:
        /* <DEDUP_REMOVED lines=14> */
.L_x_19:


//--------------------- .nv.global.init           --------------------------
	.section	.nv.global.init,"aw",@progbits
.nv.global.init:
	.type		$str,@object
	.size		$str,($str$1 - $str)
$str:
        /*0000*/ 	.byte	0x47, 0x50, 0x55, 0x20, 0x73, 0x61, 0x79, 0x73, 0x2c, 0x20, 0x48, 0x65, 0x6c, 0x6c, 0x6f, 0x20
        /*0010*/ 	.byte	0x77, 0x6f, 0x72, 0x6c, 0x64, 0x21, 0x0a, 0x00
	.type		$str$1,@object
	.size		$str$1,($str$3 - $str$1)
$str$1:
        /*0018*/ 	.byte	0x54, 0x68, 0x72, 0x65, 0x61, 0x64, 0x20, 0x25, 0x64, 0x20, 0x73, 0x61, 0x79, 0x73, 0x2c, 0x20
        /*0028*/ 	.byte	0x48, 0x65, 0x6c, 0x6c, 0x6f, 0x20, 0x77, 0x6f, 0x72, 0x6c, 0x64, 0x21, 0x0a, 0x00
	.type		$str$3,@object
	.size		$str$3,($str$2 - $str$3)
$str$3:
        /*0036*/ 	.byte	0x54, 0x68, 0x72, 0x65, 0x61, 0x64, 0x20, 0x25, 0x64, 0x20, 0x69, 0x6e, 0x20, 0x62, 0x6c, 0x6f
        /*0046*/ 	.byte	0x63, 0x6b, 0x20, 0x25, 0x64, 0x20, 0x73, 0x61, 0x79, 0x73, 0x2c, 0x20, 0x48, 0x65, 0x6c, 0x6c
        /*0056*/ 	.byte	0x6f, 0x20, 0x55, 0x6d, 0x65, 0x61, 0x21, 0x0a, 0x00
	.type		$str$2,@object
	.size		$str$2,($str$4 - $str$2)
$str$2:
        /*005f*/ 	.byte	0x54, 0x68, 0x72, 0x65, 0x61, 0x64, 0x20, 0x25, 0x64, 0x20, 0x69, 0x6e, 0x20, 0x62, 0x6c, 0x6f
        /*006f*/ 	.byte	0x63, 0x6b, 0x20, 0x25, 0x64, 0x20, 0x73, 0x61, 0x79, 0x73, 0x2c, 0x20, 0x48, 0x65, 0x6c, 0x6c
        /*007f*/ 	.byte	0x6f, 0x20, 0x77, 0x6f, 0x72, 0x6c, 0x64, 0x21, 0x0a, 0x00
	.type		$str$4,@object
	.size		$str$4,(.L_4 - $str$4)
$str$4:
        /*0089*/ 	.byte	0x54, 0x68, 0x72, 0x65, 0x61, 0x64, 0x20, 0x28, 0x25, 0x64, 0x2c, 0x25, 0x64, 0x29, 0x20, 0x69
        /*0099*/ 	.byte	0x6e, 0x20, 0x62, 0x6c, 0x6f, 0x63, 0x6b, 0x20, 0x28, 0x25, 0x64, 0x2c, 0x25, 0x64, 0x29, 0x20
        /*00a9*/ 	.byte	0x73, 0x61, 0x79, 0x73, 0x2c, 0x20, 0x48, 0x65, 0x6c, 0x6c, 0x6f, 0x20, 0x77, 0x6f, 0x72, 0x6c
        /*00b9*/ 	.byte	0x64, 0x21, 0x0a, 0x00
.L_4:


//--------------------- .nv.shared.reserved.0     --------------------------
	.section	.nv.shared.reserved.0,"aw",@nobits
	.weak		__nv_reservedSMEM_offset_0_alias
	.size		__nv_reservedSMEM_offset_0_alias, 0, 64
	.other		__nv_reservedSMEM_offset_0_alias,@"STO_CUDA_RESERVED_SHARED STV_DEFAULT"
__nv_reservedSMEM_offset_0_alias:
	.zero		0
	.zero		64


//--------------------- .nv.constant0._Z10say_hello6v --------------------------
	.section	.nv.constant0._Z10say_hello6v,"a",@progbits
	.sectionflags	@""
	.align	4
.nv.constant0._Z10say_hello6v:
	.zero		896


//--------------------- .nv.constant0._Z10say_hello5v --------------------------
	.section	.nv.constant0._Z10say_hello5v,"a",@progbits
	.sectionflags	@""
	.align	4
.nv.constant0._Z10say_hello5v:
	.zero		896


//--------------------- .nv.constant0._Z10say_hello4v --------------------------
	.section	.nv.constant0._Z10say_hello4v,"a",@progbits
	.sectionflags	@""
	.align	4
.nv.constant0._Z10say_hello4v:
	.zero		896


//--------------------- .nv.constant0._Z10say_hello3v --------------------------
	.section	.nv.constant0._Z10say_hello3v,"a",@progbits
	.sectionflags	@""
	.align	4
.nv.constant0._Z10say_hello3v:
	.zero		896


//--------------------- .nv.constant0._Z10say_hello2v --------------------------
	.section	.nv.constant0._Z10say_hello2v,"a",@progbits
	.sectionflags	@""
	.align	4
.nv.constant0._Z10say_hello2v:
	.zero		896


//--------------------- .nv.constant0._Z9say_hellov --------------------------
	.section	.nv.constant0._Z9say_hellov,"a",@progbits
	.sectionflags	@""
	.align	4
.nv.constant0._Z9say_hellov:
	.zero		896


//--------------------- SYMBOLS --------------------------

	.type		.nv.reservedSmem.offset0,@object
	.size		.nv.reservedSmem.offset0,0x4
	.type		vprintf,@function
